//
// Generated by NVIDIA NVVM Compiler
//
// Compiler Build ID: CL-36424714
// Cuda compilation tools, release 13.0, V13.0.88
// Based on NVVM 20.0.0
//

.version 9.0
.target sm_100
.address_size 64

	// .globl	_Z7mat_gpuPiS_S_
// _ZZ7mat_gpuPiS_S_E8shared_A has been demoted
// _ZZ7mat_gpuPiS_S_E8shared_B has been demoted

.visible .entry _Z7mat_gpuPiS_S_(
	.param .u64 .ptr .align 1 _Z7mat_gpuPiS_S__param_0,
	.param .u64 .ptr .align 1 _Z7mat_gpuPiS_S__param_1,
	.param .u64 .ptr .align 1 _Z7mat_gpuPiS_S__param_2
)
{
	.reg .b32 	%r<265>;
	.reg .b64 	%rd<43>;
	// demoted variable
	.shared .align 4 .b8 _ZZ7mat_gpuPiS_S_E8shared_A[16384];
	// demoted variable
	.shared .align 4 .b8 _ZZ7mat_gpuPiS_S_E8shared_B[16384];
	ld.param.u64 	%rd1, [_Z7mat_gpuPiS_S__param_0];
	ld.param.u64 	%rd2, [_Z7mat_gpuPiS_S__param_1];
	ld.param.u64 	%rd3, [_Z7mat_gpuPiS_S__param_2];
	cvta.to.global.u64 	%rd4, %rd2;
	cvta.to.global.u64 	%rd5, %rd1;
	mov.u32 	%r1, %ctaid.x;
	mov.u32 	%r2, %ctaid.y;
	mov.u32 	%r3, %tid.x;
	mov.u32 	%r4, %tid.y;
	mov.u32 	%r5, %ntid.x;
	mad.lo.s32 	%r6, %r2, %r5, %r4;
	mov.u32 	%r7, %ntid.y;
	mul.lo.s32 	%r8, %r1, %r7;
	add.s32 	%r9, %r8, %r3;
	shl.b32 	%r10, %r6, 6;
	add.s32 	%r11, %r3, %r10;
	shl.b32 	%r12, %r4, 2;
	add.s32 	%r13, %r12, %r3;
	shl.b32 	%r14, %r13, 2;
	mov.u32 	%r15, _ZZ7mat_gpuPiS_S_E8shared_A;
	add.s32 	%r16, %r15, %r14;
	shl.b32 	%r17, %r4, 6;
	add.s32 	%r18, %r9, %r17;
	mov.u32 	%r19, _ZZ7mat_gpuPiS_S_E8shared_B;
	add.s32 	%r20, %r19, %r14;
	shl.b32 	%r21, %r4, 4;
	add.s32 	%r22, %r15, %r21;
	mul.wide.u32 	%rd6, %r11, 4;
	add.s64 	%rd7, %rd5, %rd6;
	ld.global.u32 	%r23, [%rd7];
	st.shared.u32 	[%r16], %r23;
	mul.wide.u32 	%rd8, %r18, 4;
	add.s64 	%rd9, %rd4, %rd8;
	ld.global.u32 	%r24, [%rd9];
	st.shared.u32 	[%r20], %r24;
	bar.sync 	0;
	ld.shared.u32 	%r25, [%r22];
	shl.b32 	%r26, %r3, 2;
	add.s32 	%r27, %r19, %r26;
	ld.shared.u32 	%r28, [%r27];
	mul.lo.s32 	%r29, %r28, %r25;
	ld.shared.u32 	%r30, [%r22+4];
	ld.shared.u32 	%r31, [%r27+16];
	mad.lo.s32 	%r32, %r31, %r30, %r29;
	ld.shared.u32 	%r33, [%r22+8];
	ld.shared.u32 	%r34, [%r27+32];
	mad.lo.s32 	%r35, %r34, %r33, %r32;
	ld.shared.u32 	%r36, [%r22+12];
	ld.shared.u32 	%r37, [%r27+48];
	mad.lo.s32 	%r38, %r37, %r36, %r35;
	bar.sync 	0;
	ld.global.u32 	%r39, [%rd7+16];
	st.shared.u32 	[%r16], %r39;
	add.s32 	%r40, %r18, 256;
	mul.wide.u32 	%rd10, %r40, 4;
	add.s64 	%rd11, %rd4, %rd10;
	ld.global.u32 	%r41, [%rd11];
	st.shared.u32 	[%r20], %r41;
	bar.sync 	0;
	ld.shared.u32 	%r42, [%r22];
	ld.shared.u32 	%r43, [%r27];
	mad.lo.s32 	%r44, %r43, %r42, %r38;
	ld.shared.u32 	%r45, [%r22+4];
	ld.shared.u32 	%r46, [%r27+16];
	mad.lo.s32 	%r47, %r46, %r45, %r44;
	ld.shared.u32 	%r48, [%r22+8];
	ld.shared.u32 	%r49, [%r27+32];
	mad.lo.s32 	%r50, %r49, %r48, %r47;
	ld.shared.u32 	%r51, [%r22+12];
	ld.shared.u32 	%r52, [%r27+48];
	mad.lo.s32 	%r53, %r52, %r51, %r50;
	bar.sync 	0;
	ld.global.u32 	%r54, [%rd7+32];
	st.shared.u32 	[%r16], %r54;
	add.s32 	%r55, %r18, 512;
	mul.wide.u32 	%rd12, %r55, 4;
	add.s64 	%rd13, %rd4, %rd12;
	ld.global.u32 	%r56, [%rd13];
	st.shared.u32 	[%r20], %r56;
	bar.sync 	0;
	ld.shared.u32 	%r57, [%r22];
	ld.shared.u32 	%r58, [%r27];
	mad.lo.s32 	%r59, %r58, %r57, %r53;
	ld.shared.u32 	%r60, [%r22+4];
	ld.shared.u32 	%r61, [%r27+16];
	mad.lo.s32 	%r62, %r61, %r60, %r59;
	ld.shared.u32 	%r63, [%r22+8];
	ld.shared.u32 	%r64, [%r27+32];
	mad.lo.s32 	%r65, %r64, %r63, %r62;
	ld.shared.u32 	%r66, [%r22+12];
	ld.shared.u32 	%r67, [%r27+48];
	mad.lo.s32 	%r68, %r67, %r66, %r65;
	bar.sync 	0;
	ld.global.u32 	%r69, [%rd7+48];
	st.shared.u32 	[%r16], %r69;
	add.s32 	%r70, %r18, 768;
	mul.wide.u32 	%rd14, %r70, 4;
	add.s64 	%rd15, %rd4, %rd14;
	ld.global.u32 	%r71, [%rd15];
	st.shared.u32 	[%r20], %r71;
	bar.sync 	0;
	ld.shared.u32 	%r72, [%r22];
	ld.shared.u32 	%r73, [%r27];
	mad.lo.s32 	%r74, %r73, %r72, %r68;
	ld.shared.u32 	%r75, [%r22+4];
	ld.shared.u32 	%r76, [%r27+16];
	mad.lo.s32 	%r77, %r76, %r75, %r74;
	ld.shared.u32 	%r78, [%r22+8];
	ld.shared.u32 	%r79, [%r27+32];
	mad.lo.s32 	%r80, %r79, %r78, %r77;
	ld.shared.u32 	%r81, [%r22+12];
	ld.shared.u32 	%r82, [%r27+48];
	mad.lo.s32 	%r83, %r82, %r81, %r80;
	bar.sync 	0;
	ld.global.u32 	%r84, [%rd7+64];
	st.shared.u32 	[%r16], %r84;
	add.s32 	%r85, %r18, 1024;
	mul.wide.u32 	%rd16, %r85, 4;
	add.s64 	%rd17, %rd4, %rd16;
	ld.global.u32 	%r86, [%rd17];
	st.shared.u32 	[%r20], %r86;
	bar.sync 	0;
	ld.shared.u32 	%r87, [%r22];
	ld.shared.u32 	%r88, [%r27];
	mad.lo.s32 	%r89, %r88, %r87, %r83;
	ld.shared.u32 	%r90, [%r22+4];
	ld.shared.u32 	%r91, [%r27+16];
	mad.lo.s32 	%r92, %r91, %r90, %r89;
	ld.shared.u32 	%r93, [%r22+8];
	ld.shared.u32 	%r94, [%r27+32];
	mad.lo.s32 	%r95, %r94, %r93, %r92;
	ld.shared.u32 	%r96, [%r22+12];
	ld.shared.u32 	%r97, [%r27+48];
	mad.lo.s32 	%r98, %r97, %r96, %r95;
	bar.sync 	0;
	ld.global.u32 	%r99, [%rd7+80];
	st.shared.u32 	[%r16], %r99;
	add.s32 	%r100, %r18, 1280;
	mul.wide.u32 	%rd18, %r100, 4;
	add.s64 	%rd19, %rd4, %rd18;
	ld.global.u32 	%r101, [%rd19];
	st.shared.u32 	[%r20], %r101;
	bar.sync 	0;
	ld.shared.u32 	%r102, [%r22];
	ld.shared.u32 	%r103, [%r27];
	mad.lo.s32 	%r104, %r103, %r102, %r98;
	ld.shared.u32 	%r105, [%r22+4];
	ld.shared.u32 	%r106, [%r27+16];
	mad.lo.s32 	%r107, %r106, %r105, %r104;
	ld.shared.u32 	%r108, [%r22+8];
	ld.shared.u32 	%r109, [%r27+32];
	mad.lo.s32 	%r110, %r109, %r108, %r107;
	ld.shared.u32 	%r111, [%r22+12];
	ld.shared.u32 	%r112, [%r27+48];
	mad.lo.s32 	%r113, %r112, %r111, %r110;
	bar.sync 	0;
	ld.global.u32 	%r114, [%rd7+96];
	st.shared.u32 	[%r16], %r114;
	add.s32 	%r115, %r18, 1536;
	mul.wide.u32 	%rd20, %r115, 4;
	add.s64 	%rd21, %rd4, %rd20;
	ld.global.u32 	%r116, [%rd21];
	st.shared.u32 	[%r20], %r116;
	bar.sync 	0;
	ld.shared.u32 	%r117, [%r22];
	ld.shared.u32 	%r118, [%r27];
	mad.lo.s32 	%r119, %r118, %r117, %r113;
	ld.shared.u32 	%r120, [%r22+4];
	ld.shared.u32 	%r121, [%r27+16];
	mad.lo.s32 	%r122, %r121, %r120, %r119;
	ld.shared.u32 	%r123, [%r22+8];
	ld.shared.u32 	%r124, [%r27+32];
	mad.lo.s32 	%r125, %r124, %r123, %r122;
	ld.shared.u32 	%r126, [%r22+12];
	ld.shared.u32 	%r127, [%r27+48];
	mad.lo.s32 	%r128, %r127, %r126, %r125;
	bar.sync 	0;
	ld.global.u32 	%r129, [%rd7+112];
	st.shared.u32 	[%r16], %r129;
	add.s32 	%r130, %r18, 1792;
	mul.wide.u32 	%rd22, %r130, 4;
	add.s64 	%rd23, %rd4, %rd22;
	ld.global.u32 	%r131, [%rd23];
	st.shared.u32 	[%r20], %r131;
	bar.sync 	0;
	ld.shared.u32 	%r132, [%r22];
	ld.shared.u32 	%r133, [%r27];
	mad.lo.s32 	%r134, %r133, %r132, %r128;
	ld.shared.u32 	%r135, [%r22+4];
	ld.shared.u32 	%r136, [%r27+16];
	mad.lo.s32 	%r137, %r136, %r135, %r134;
	ld.shared.u32 	%r138, [%r22+8];
	ld.shared.u32 	%r139, [%r27+32];
	mad.lo.s32 	%r140, %r139, %r138, %r137;
	ld.shared.u32 	%r141, [%r22+12];
	ld.shared.u32 	%r142, [%r27+48];
	mad.lo.s32 	%r143, %r142, %r141, %r140;
	bar.sync 	0;
	ld.global.u32 	%r144, [%rd7+128];
	st.shared.u32 	[%r16], %r144;
	add.s32 	%r145, %r18, 2048;
	mul.wide.u32 	%rd24, %r145, 4;
	add.s64 	%rd25, %rd4, %rd24;
	ld.global.u32 	%r146, [%rd25];
	st.shared.u32 	[%r20], %r146;
	bar.sync 	0;
	ld.shared.u32 	%r147, [%r22];
	ld.shared.u32 	%r148, [%r27];
	mad.lo.s32 	%r149, %r148, %r147, %r143;
	ld.shared.u32 	%r150, [%r22+4];
	ld.shared.u32 	%r151, [%r27+16];
	mad.lo.s32 	%r152, %r151, %r150, %r149;
	ld.shared.u32 	%r153, [%r22+8];
	ld.shared.u32 	%r154, [%r27+32];
	mad.lo.s32 	%r155, %r154, %r153, %r152;
	ld.shared.u32 	%r156, [%r22+12];
	ld.shared.u32 	%r157, [%r27+48];
	mad.lo.s32 	%r158, %r157, %r156, %r155;
	bar.sync 	0;
	ld.global.u32 	%r159, [%rd7+144];
	st.shared.u32 	[%r16], %r159;
	add.s32 	%r160, %r18, 2304;
	mul.wide.u32 	%rd26, %r160, 4;
	add.s64 	%rd27, %rd4, %rd26;
	ld.global.u32 	%r161, [%rd27];
	st.shared.u32 	[%r20], %r161;
	bar.sync 	0;
	ld.shared.u32 	%r162, [%r22];
	ld.shared.u32 	%r163, [%r27];
	mad.lo.s32 	%r164, %r163, %r162, %r158;
	ld.shared.u32 	%r165, [%r22+4];
	ld.shared.u32 	%r166, [%r27+16];
	mad.lo.s32 	%r167, %r166, %r165, %r164;
	ld.shared.u32 	%r168, [%r22+8];
	ld.shared.u32 	%r169, [%r27+32];
	mad.lo.s32 	%r170, %r169, %r168, %r167;
	ld.shared.u32 	%r171, [%r22+12];
	ld.shared.u32 	%r172, [%r27+48];
	mad.lo.s32 	%r173, %r172, %r171, %r170;
	bar.sync 	0;
	ld.global.u32 	%r174, [%rd7+160];
	st.shared.u32 	[%r16], %r174;
	add.s32 	%r175, %r18, 2560;
	mul.wide.u32 	%rd28, %r175, 4;
	add.s64 	%rd29, %rd4, %rd28;
	ld.global.u32 	%r176, [%rd29];
	st.shared.u32 	[%r20], %r176;
	bar.sync 	0;
	ld.shared.u32 	%r177, [%r22];
	ld.shared.u32 	%r178, [%r27];
	mad.lo.s32 	%r179, %r178, %r177, %r173;
	ld.shared.u32 	%r180, [%r22+4];
	ld.shared.u32 	%r181, [%r27+16];
	mad.lo.s32 	%r182, %r181, %r180, %r179;
	ld.shared.u32 	%r183, [%r22+8];
	ld.shared.u32 	%r184, [%r27+32];
	mad.lo.s32 	%r185, %r184, %r183, %r182;
	ld.shared.u32 	%r186, [%r22+12];
	ld.shared.u32 	%r187, [%r27+48];
	mad.lo.s32 	%r188, %r187, %r186, %r185;
	bar.sync 	0;
	ld.global.u32 	%r189, [%rd7+176];
	st.shared.u32 	[%r16], %r189;
	add.s32 	%r190, %r18, 2816;
	mul.wide.u32 	%rd30, %r190, 4;
	add.s64 	%rd31, %rd4, %rd30;
	ld.global.u32 	%r191, [%rd31];
	st.shared.u32 	[%r20], %r191;
	bar.sync 	0;
	ld.shared.u32 	%r192, [%r22];
	ld.shared.u32 	%r193, [%r27];
	mad.lo.s32 	%r194, %r193, %r192, %r188;
	ld.shared.u32 	%r195, [%r22+4];
	ld.shared.u32 	%r196, [%r27+16];
	mad.lo.s32 	%r197, %r196, %r195, %r194;
	ld.shared.u32 	%r198, [%r22+8];
	ld.shared.u32 	%r199, [%r27+32];
	mad.lo.s32 	%r200, %r199, %r198, %r197;
	ld.shared.u32 	%r201, [%r22+12];
	ld.shared.u32 	%r202, [%r27+48];
	mad.lo.s32 	%r203, %r202, %r201, %r200;
	bar.sync 	0;
	ld.global.u32 	%r204, [%rd7+192];
	st.shared.u32 	[%r16], %r204;
	add.s32 	%r205, %r18, 3072;
	mul.wide.u32 	%rd32, %r205, 4;
	add.s64 	%rd33, %rd4, %rd32;
	ld.global.u32 	%r206, [%rd33];
	st.shared.u32 	[%r20], %r206;
	bar.sync 	0;
	ld.shared.u32 	%r207, [%r22];
	ld.shared.u32 	%r208, [%r27];
	mad.lo.s32 	%r209, %r208, %r207, %r203;
	ld.shared.u32 	%r210, [%r22+4];
	ld.shared.u32 	%r211, [%r27+16];
	mad.lo.s32 	%r212, %r211, %r210, %r209;
	ld.shared.u32 	%r213, [%r22+8];
	ld.shared.u32 	%r214, [%r27+32];
	mad.lo.s32 	%r215, %r214, %r213, %r212;
	ld.shared.u32 	%r216, [%r22+12];
	ld.shared.u32 	%r217, [%r27+48];
	mad.lo.s32 	%r218, %r217, %r216, %r215;
	bar.sync 	0;
	ld.global.u32 	%r219, [%rd7+208];
	st.shared.u32 	[%r16], %r219;
	add.s32 	%r220, %r18, 3328;
	mul.wide.u32 	%rd34, %r220, 4;
	add.s64 	%rd35, %rd4, %rd34;
	ld.global.u32 	%r221, [%rd35];
	st.shared.u32 	[%r20], %r221;
	bar.sync 	0;
	ld.shared.u32 	%r222, [%r22];
	ld.shared.u32 	%r223, [%r27];
	mad.lo.s32 	%r224, %r223, %r222, %r218;
	ld.shared.u32 	%r225, [%r22+4];
	ld.shared.u32 	%r226, [%r27+16];
	mad.lo.s32 	%r227, %r226, %r225, %r224;
	ld.shared.u32 	%r228, [%r22+8];
	ld.shared.u32 	%r229, [%r27+32];
	mad.lo.s32 	%r230, %r229, %r228, %r227;
	ld.shared.u32 	%r231, [%r22+12];
	ld.shared.u32 	%r232, [%r27+48];
	mad.lo.s32 	%r233, %r232, %r231, %r230;
	bar.sync 	0;
	ld.global.u32 	%r234, [%rd7+224];
	st.shared.u32 	[%r16], %r234;
	add.s32 	%r235, %r18, 3584;
	mul.wide.u32 	%rd36, %r235, 4;
	add.s64 	%rd37, %rd4, %rd36;
	ld.global.u32 	%r236, [%rd37];
	st.shared.u32 	[%r20], %r236;
	bar.sync 	0;
	ld.shared.u32 	%r237, [%r22];
	ld.shared.u32 	%r238, [%r27];
	mad.lo.s32 	%r239, %r238, %r237, %r233;
	ld.shared.u32 	%r240, [%r22+4];
	ld.shared.u32 	%r241, [%r27+16];
	mad.lo.s32 	%r242, %r241, %r240, %r239;
	ld.shared.u32 	%r243, [%r22+8];
	ld.shared.u32 	%r244, [%r27+32];
	mad.lo.s32 	%r245, %r244, %r243, %r242;
	ld.shared.u32 	%r246, [%r22+12];
	ld.shared.u32 	%r247, [%r27+48];
	mad.lo.s32 	%r248, %r247, %r246, %r245;
	bar.sync 	0;
	ld.global.u32 	%r249, [%rd7+240];
	st.shared.u32 	[%r16], %r249;
	add.s32 	%r250, %r18, 3840;
	mul.wide.u32 	%rd38, %r250, 4;
	add.s64 	%rd39, %rd4, %rd38;
	ld.global.u32 	%r251, [%rd39];
	st.shared.u32 	[%r20], %r251;
	bar.sync 	0;
	ld.shared.u32 	%r252, [%r22];
	ld.shared.u32 	%r253, [%r27];
	mad.lo.s32 	%r254, %r253, %r252, %r248;
	ld.shared.u32 	%r255, [%r22+4];
	ld.shared.u32 	%r256, [%r27+16];
	mad.lo.s32 	%r257, %r256, %r255, %r254;
	ld.shared.u32 	%r258, [%r22+8];
	ld.shared.u32 	%r259, [%r27+32];
	mad.lo.s32 	%r260, %r259, %r258, %r257;
	ld.shared.u32 	%r261, [%r22+12];
	ld.shared.u32 	%r262, [%r27+48];
	mad.lo.s32 	%r263, %r262, %r261, %r260;
	bar.sync 	0;
	cvta.to.global.u64 	%rd40, %rd3;
	add.s32 	%r264, %r11, %r8;
	mul.wide.u32 	%rd41, %r264, 4;
	add.s64 	%rd42, %rd40, %rd41;
	st.global.u32 	[%rd42], %r263;
	ret;

}


// ===== COMPILED SASS (sm_100) =====

	.target	sm_100

	.elftype	@"ET_EXEC"


//--------------------- .note.nv.tkinfo           --------------------------
	.section	.note.nv.tkinfo,"",@"SHT_NOTE"
	.sectionflags	@"SHF_NOTE_NV_TKINFO"
	.tkinfo
        /*0018*/ 	.word	0x00000002
        /*0030*/ 	.string	""
        /*0030*/ 	.string	"ptxas"
        /*0030*/ 	.string	"Cuda compilation tools, release 13.0, V13.0.88"
        /*0030*/ 	.string	"Build cuda_13.0.r13.0/compiler.36424714_0"
        /*0030*/ 	.string	"-arch sm_100 -m 64 "



//--------------------- .note.nv.cuinfo           --------------------------
	.section	.note.nv.cuinfo,"",@"SHT_NOTE"
	.sectionflags	@"SHF_NOTE_NV_CUINFO"
        /*0018*/ 	.short	0x0002
        /*001a*/ 	.short	0x0064
        /*001c*/ 	.short	0x0082
	.zero		2


//--------------------- .nv.info                  --------------------------
	.section	.nv.info,"",@"SHT_CUDA_INFO"
	.align	4


	//----- nvinfo : EIATTR_REGCOUNT
	.align		4
        /*0000*/ 	.byte	0x04, 0x2f
        /*0002*/ 	.short	(.L_1 - .L_0)
	.align		4
.L_0:
        /*0004*/ 	.word	index@(_Z7mat_gpuPiS_S_)
        /*0008*/ 	.word	0x00000020


	//----- nvinfo : EIATTR_FRAME_SIZE
	.align		4
.L_1:
        /*000c*/ 	.byte	0x04, 0x11
        /*000e*/ 	.short	(.L_3 - .L_2)
	.align		4
.L_2:
        /*0010*/ 	.word	index@(_Z7mat_gpuPiS_S_)
        /*0014*/ 	.word	0x00000000


	//----- nvinfo : EIATTR_MIN_STACK_SIZE
	.align		4
.L_3:
        /*0018*/ 	.byte	0x04, 0x12
        /*001a*/ 	.short	(.L_5 - .L_4)
	.align		4
.L_4:
        /*001c*/ 	.word	index@(_Z7mat_gpuPiS_S_)
        /*0020*/ 	.word	0x00000000
.L_5:


//--------------------- .nv.compat                --------------------------
	.section	.nv.compat,"",@"SHT_CUDA_COMPAT_INFO"
	.align	4
        /*0000*/ 	.byte	0x02, 0x09, 0x00, 0x00, 0x02, 0x02, 0x01, 0x00, 0x02, 0x05, 0x05, 0x00, 0x03, 0x07, 0x01, 0x01
        /*0010*/ 	.byte	0x02, 0x03, 0x00, 0x00, 0x02, 0x06, 0x01, 0x00, 0x04, 0x0b, 0x08, 0x00, 0x09, 0x00, 0x00, 0x00
        /*0020*/ 	.byte	0x00, 0x00, 0x00, 0x00


//--------------------- .nv.info._Z7mat_gpuPiS_S_ --------------------------
	.section	.nv.info._Z7mat_gpuPiS_S_,"",@"SHT_CUDA_INFO"
	.sectionflags	@""
	.align	4


	//----- nvinfo : EIATTR_CUDA_API_VERSION
	.align		4
        /*0000*/ 	.byte	0x04, 0x37
        /*0002*/ 	.short	(.L_7 - .L_6)
.L_6:
        /*0004*/ 	.word	0x00000082


	//----- nvinfo : EIATTR_KPARAM_INFO
	.align		4
.L_7:
        /*0008*/ 	.byte	0x04, 0x17
        /*000a*/ 	.short	(.L_9 - .L_8)
.L_8:
        /*000c*/ 	.word	0x00000000
        /*0010*/ 	.short	0x0002
        /*0012*/ 	.short	0x0010
        /*0014*/ 	.byte	0x00, 0xf5, 0x21, 0x00


	//----- nvinfo : EIATTR_KPARAM_INFO
	.align		4
.L_9:
        /*0018*/ 	.byte	0x04, 0x17
        /*001a*/ 	.short	(.L_11 - .L_10)
.L_10:
        /*001c*/ 	.word	0x00000000
        /*0020*/ 	.short	0x0001
        /*0022*/ 	.short	0x0008
        /*0024*/ 	.byte	0x00, 0xf5, 0x21, 0x00


	//----- nvinfo : EIATTR_KPARAM_INFO
	.align		4
.L_11:
        /*0028*/ 	.byte	0x04, 0x17
        /*002a*/ 	.short	(.L_13 - .L_12)
.L_12:
        /*002c*/ 	.word	0x00000000
        /*0030*/ 	.short	0x0000
        /*0032*/ 	.short	0x0000
        /*0034*/ 	.byte	0x00, 0xf5, 0x21, 0x00


	//----- nvinfo : EIATTR_SPARSE_MMA_MASK
	.align		4
.L_13:
        /*0038*/ 	.byte	0x03, 0x50
        /*003a*/ 	.short	0x0000


	//----- nvinfo : EIATTR_MAXREG_COUNT
	.align		4
        /*003c*/ 	.byte	0x03, 0x1b
        /*003e*/ 	.short	0x00ff


	//----- nvinfo : EIATTR_NUM_BARRIERS
	.align		4
        /*0040*/ 	.byte	0x02, 0x4c
        /*0042*/ 	.byte	0x01
	.zero		1


	//----- nvinfo : EIATTR_MERCURY_ISA_VERSION
	.align		4
        /*0044*/ 	.byte	0x03, 0x5f
        /*0046*/ 	.short	0x0101


	//----- nvinfo : EIATTR_VRC_CTA_INIT_COUNT
	.align		4
        /*0048*/ 	.byte	0x02, 0x4a
	.zero		1
	.zero		1


	//----- nvinfo : EIATTR_EXIT_INSTR_OFFSETS
	.align		4
        /*004c*/ 	.byte	0x04, 0x1c
        /*004e*/ 	.short	(.L_15 - .L_14)


	//   ....[0]....
.L_14:
        /*0050*/ 	.word	0x000012c0


	//----- nvinfo : EIATTR_CBANK_PARAM_SIZE
	.align		4
.L_15:
        /*0054*/ 	.byte	0x03, 0x19
        /*0056*/ 	.short	0x0018


	//----- nvinfo : EIATTR_PARAM_CBANK
	.align		4
        /*0058*/ 	.byte	0x04, 0x0a
        /*005a*/ 	.short	(.L_17 - .L_16)
	.align		4
.L_16:
        /*005c*/ 	.word	index@(.nv.constant0._Z7mat_gpuPiS_S_)
        /*0060*/ 	.short	0x0380
        /*0062*/ 	.short	0x0018


	//----- nvinfo : EIATTR_SW_WAR
	.align		4
.L_17:
        /*0064*/ 	.byte	0x04, 0x36
        /*0066*/ 	.short	(.L_19 - .L_18)
.L_18:
        /*0068*/ 	.word	0x00000008
.L_19:


//--------------------- .nv.callgraph             --------------------------
	.section	.nv.callgraph,"",@"SHT_CUDA_CALLGRAPH"
	.align	4
	.sectionentsize	8
	.align		4
        /*0000*/ 	.word	0x00000000
	.align		4
        /*0004*/ 	.word	0xffffffff
	.align		4
        /*0008*/ 	.word	0x00000000
	.align		4
        /*000c*/ 	.word	0xfffffffe
	.align		4
        /*0010*/ 	.word	0x00000000
	.align		4
        /*0014*/ 	.word	0xfffffffd
	.align		4
        /*0018*/ 	.word	0x00000000
	.align		4
        /*001c*/ 	.word	0xfffffffc


//--------------------- .text._Z7mat_gpuPiS_S_    --------------------------
	.section	.text._Z7mat_gpuPiS_S_,"ax",@progbits
	.align	128
        .global         _Z7mat_gpuPiS_S_
        .type           _Z7mat_gpuPiS_S_,@function
        .size           _Z7mat_gpuPiS_S_,(.L_x_1 - _Z7mat_gpuPiS_S_)
        .other          _Z7mat_gpuPiS_S_,@"STO_CUDA_ENTRY STV_DEFAULT"
_Z7mat_gpuPiS_S_:
.text._Z7mat_gpuPiS_S_:
[----:B------:R-:W-:Y:S01]  /*0000*/  LDC R1, c[0x0][0x37c] ;  /* 0x0000df00ff017b82 */ /* 0x000fe20000000800 */
[----:B------:R-:W0:Y:S07]  /*0010*/  S2R R4, SR_TID.Y ;  /* 0x0000000000047919 */ /* 0x000e2e0000002200 */
[----:B------:R-:W0:Y:S01]  /*0020*/  S2UR UR4, SR_CTAID.Y ;  /* 0x00000000000479c3 */ /* 0x000e220000002600 */
[----:B------:R-:W1:Y:S01]  /*0030*/  LDCU.64 UR8, c[0x0][0x358] ;  /* 0x00006b00ff0877ac */ /* 0x000e620008000a00 */
[----:B------:R-:W2:Y:S06]  /*0040*/  S2R R0, SR_TID.X ;  /* 0x0000000000007919 */ /* 0x000eac0000002100 */
[----:B------:R-:W0:Y:S08]  /*0050*/  LDC R5, c[0x0][0x360] ;  /* 0x0000d800ff057b82 */ /* 0x000e300000000800 */
[----:B------:R-:W3:Y:S08]  /*0060*/  S2UR UR7, SR_CTAID.X ;  /* 0x00000000000779c3 */ /* 0x000ef00000002500 */
[----:B------:R-:W3:Y:S08]  /*0070*/  LDC R3, c[0x0][0x364] ;  /* 0x0000d900ff037b82 */ /* 0x000ef00000000800 */
[----:B------:R-:W4:Y:S01]  /*0080*/  LDC.64 R16, c[0x0][0x380] ;  /* 0x0000e000ff107b82 */ /* 0x000f220000000a00 */
[----:B0-----:R-:W-:-:S05]  /*0090*/  IMAD R6, R5, UR4, R4 ;  /* 0x0000000405067c24 */ /* 0x001fca000f8e0204 */
[----:B--2---:R-:W-:Y:S02]  /*00a0*/  LEA R6, R6, R0, 0x6 ;  /* 0x0000000006067211 */ /* 0x004fe400078e30ff */
[----:B------:R-:W0:Y:S01]  /*00b0*/  LDC.64 R18, c[0x0][0x388] ;  /* 0x0000e200ff127b82 */ /* 0x000e220000000a00 */
[----:B---3--:R-:W-:-:S05]  /*00c0*/  IMAD R7, R3, UR7, R0 ;  /* 0x0000000703077c24 */ /* 0x008fca000f8e0200 */
[----:B------:R-:W-:Y:S01]  /*00d0*/  LEA R7, R4, R7, 0x6 ;  /* 0x0000000704077211 */ /* 0x000fe200078e30ff */
[----:B----4-:R-:W-:-:S05]  /*00e0*/  IMAD.WIDE.U32 R16, R6, 0x4, R16 ;  /* 0x0000000406107825 */ /* 0x010fca00078e0010 */
[----:B-1----:R-:W2:Y:S01]  /*00f0*/  LDG.E R10, desc[UR8][R16.64] ;  /* 0x00000008100a7981 */ /* 0x002ea2000c1e1900 */
[----:B0-----:R-:W-:-:S05]  /*0100*/  IMAD.WIDE.U32 R8, R7, 0x4, R18 ;  /* 0x0000000407087825 */ /* 0x001fca00078e0012 */
[----:B------:R0:W3:Y:S01]  /*0110*/  LDG.E R11, desc[UR8][R8.64] ;  /* 0x00000008080b7981 */ /* 0x0000e2000c1e1900 */
[----:B------:R-:W1:Y:S01]  /*0120*/  S2UR UR6, SR_CgaCtaId ;  /* 0x00000000000679c3 */ /* 0x000e620000008800 */
[----:B------:R-:W-:Y:S02]  /*0130*/  UMOV UR4, 0x400 ;  /* 0x0000040000047882 */ /* 0x000fe40000000000 */
[----:B------:R-:W-:Y:S01]  /*0140*/  UIADD3 UR5, UPT, UPT, UR4, 0x4000, URZ ;  /* 0x0000400004057890 */ /* 0x000fe2000fffe0ff */
[----:B------:R-:W-:Y:S01]  /*0150*/  LEA R2, R4, R0, 0x2 ;  /* 0x0000000004027211 */ /* 0x000fe200078e10ff */
[----:B-1----:R-:W-:Y:S02]  /*0160*/  ULEA UR4, UR6, UR4, 0x18 ;  /* 0x0000000406047291 */ /* 0x002fe4000f8ec0ff */
[----:B------:R-:W-:-:S04]  /*0170*/  ULEA UR5, UR6, UR5, 0x18 ;  /* 0x0000000506057291 */ /* 0x000fc8000f8ec0ff */
[C---:B------:R-:W-:Y:S02]  /*0180*/  LEA R5, R2.reuse, UR4, 0x2 ;  /* 0x0000000402057c11 */ /* 0x040fe4000f8e10ff */
[----:B------:R-:W-:Y:S02]  /*0190*/  LEA R2, R2, UR5, 0x2 ;  /* 0x0000000502027c11 */ /* 0x000fe4000f8e10ff */
[----:B------:R-:W-:Y:S02]  /*01a0*/  IADD3 R13, PT, PT, R7, 0x100, RZ ;  /* 0x00000100070d7810 */ /* 0x000fe40007ffe0ff */
[----:B------:R-:W-:Y:S02]  /*01b0*/  LEA R0, R0, UR5, 0x2 ;  /* 0x0000000500007c11 */ /* 0x000fe4000f8e10ff */
[----:B------:R-:W-:Y:S01]  /*01c0*/  LEA R4, R4, UR4, 0x4 ;  /* 0x0000000404047c11 */ /* 0x000fe2000f8e20ff */
[----:B0-----:R-:W-:Y:S01]  /*01d0*/  IMAD.WIDE.U32 R8, R13, 0x4, R18 ;  /* 0x000000040d087825 */ /* 0x001fe200078e0012 */
[----:B--2---:R-:W-:Y:S04]  /*01e0*/  STS [R5], R10 ;  /* 0x0000000a05007388 */ /* 0x004fe80000000800 */
[----:B---3--:R0:W-:Y:S01]  /*01f0*/  STS [R2], R11 ;  /* 0x0000000b02007388 */ /* 0x0081e20000000800 */
[----:B------:R-:W-:Y:S06]  /*0200*/  BAR.SYNC.DEFER_BLOCKING 0x0 ;  /* 0x0000000000007b1d */ /* 0x000fec0000010000 */
[----:B------:R-:W-:Y:S04]  /*0210*/  LDS R21, [R0] ;  /* 0x0000000000157984 */ /* 0x000fe80000000800 */
[----:B------:R-:W-:Y:S04]  /*0220*/  LDS R20, [R0+0x10] ;  /* 0x0000100000147984 */ /* 0x000fe80000000800 */
[----:B------:R-:W-:Y:S04]  /*0230*/  LDS R23, [R0+0x20] ;  /* 0x0000200000177984 */ /* 0x000fe80000000800 */
[----:B------:R-:W-:Y:S04]  /*0240*/  LDS R22, [R0+0x30] ;  /* 0x0000300000167984 */ /* 0x000fe80000000800 */
[----:B------:R-:W1:Y:S01]  /*0250*/  LDS.128 R12, [R4] ;  /* 0x00000000040c7984 */ /* 0x000e620000000c00 */
[----:B------:R-:W-:Y:S06]  /*0260*/  BAR.SYNC.DEFER_BLOCKING 0x0 ;  /* 0x0000000000007b1d */ /* 0x000fec0000010000 */
[----:B------:R-:W2:Y:S04]  /*0270*/  LDG.E R26, desc[UR8][R16.64+0x10] ;  /* 0x00001008101a7981 */ /* 0x000ea8000c1e1900 */
[----:B------:R-:W3:Y:S01]  /*0280*/  LDG.E R25, desc[UR8][R8.64] ;  /* 0x0000000808197981 */ /* 0x000ee2000c1e1900 */
[----:B0-----:R-:W-:Y:S01]  /*0290*/  IADD3 R11, PT, PT, R7, 0x200, RZ ;  /* 0x00000200070b7810 */ /* 0x001fe20007ffe0ff */
[----:B-1----:R-:W-:-:S04]  /*02a0*/  IMAD R12, R12, R21, RZ ;  /* 0x000000150c0c7224 */ /* 0x002fc800078e02ff */
[----:B------:R-:W-:-:S04]  /*02b0*/  IMAD R13, R20, R13, R12 ;  /* 0x0000000d140d7224 */ /* 0x000fc800078e020c */
[----:B------:R-:W-:Y:S02]  /*02c0*/  IMAD R14, R23, R14, R13 ;  /* 0x0000000e170e7224 */ /* 0x000fe400078e020d */
[----:B------:R-:W-:Y:S01]  /*02d0*/  IMAD.WIDE.U32 R12, R11, 0x4, R18 ;  /* 0x000000040b0c7825 */ /* 0x000fe200078e0012 */
[----:B--2---:R-:W-:Y:S04]  /*02e0*/  STS [R5], R26 ;  /* 0x0000001a05007388 */ /* 0x004fe80000000800 */
[----:B---3--:R-:W-:Y:S01]  /*02f0*/  STS [R2], R25 ;  /* 0x0000001902007388 */ /* 0x008fe20000000800 */
[----:B------:R-:W-:Y:S06]  /*0300*/  BAR.SYNC.DEFER_BLOCKING 0x0 ;  /* 0x0000000000007b1d */ /* 0x000fec0000010000 */
[----:B------:R-:W-:Y:S04]  /*0310*/  LDS R27, [R0] ;  /* 0x00000000001b7984 */ /* 0x000fe80000000800 */
[----:B------:R-:W-:Y:S04]  /*0320*/  LDS R28, [R0+0x10] ;  /* 0x00001000001c7984 */ /* 0x000fe80000000800 */
[----:B------:R-:W-:Y:S04]  /*0330*/  LDS R23, [R0+0x20] ;  /* 0x0000200000177984 */ /* 0x000fe80000000800 */
[----:B------:R-:W-:Y:S04]  /*0340*/  LDS R20, [R0+0x30] ;  /* 0x0000300000147984 */ /* 0x000fe80000000800 */
[----:B------:R-:W0:Y:S01]  /*0350*/  LDS.128 R8, [R4] ;  /* 0x0000000004087984 */ /* 0x000e220000000c00 */
[----:B------:R-:W-:Y:S06]  /*0360*/  BAR.SYNC.DEFER_BLOCKING 0x0 ;  /* 0x0000000000007b1d */ /* 0x000fec0000010000 */
[----:B------:R-:W2:Y:S04]  /*0370*/  LDG.E R24, desc[UR8][R16.64+0x20] ;  /* 0x0000200810187981 */ /* 0x000ea8000c1e1900 */
[----:B------:R-:W3:Y:S01]  /*0380*/  LDG.E R21, desc[UR8][R12.64] ;  /* 0x000000080c157981 */ /* 0x000ee2000c1e1900 */
[----:B------:R-:W-:-:S04]  /*0390*/  IMAD R15, R22, R15, R14 ;  /* 0x0000000f160f7224 */ /* 0x000fc800078e020e */
[----:B0-----:R-:W-:-:S04]  /*03a0*/  IMAD R8, R8, R27, R15 ;  /* 0x0000001b08087224 */ /* 0x001fc800078e020f */
[----:B------:R-:W-:Y:S01]  /*03b0*/  IMAD R8, R28, R9, R8 ;  /* 0x000000091c087224 */ /* 0x000fe200078e0208 */
[----:B------:R-:W-:-:S03]  /*03c0*/  IADD3 R9, PT, PT, R7, 0x300, RZ ;  /* 0x0000030007097810 */ /* 0x000fc60007ffe0ff */
        /* <DEDUP_REMOVED lines=15> */
[----:B------:R-:W-:-:S04]  /*04c0*/  IMAD R12, R28, R13, R12 ;  /* 0x0000000d1c0c7224 */ /* 0x000fc800078e020c */
[----:B------:R-:W-:Y:S01]  /*04d0*/  IMAD R14, R25, R14, R12 ;  /* 0x0000000e190e7224 */ /* 0x000fe200078e020c */
[----:B------:R-:W-:-:S05]  /*04e0*/  IADD3 R13, PT, PT, R7, 0x400, RZ ;  /* 0x00000400070d7810 */ /* 0x000fca0007ffe0ff */
        /* <DEDUP_REMOVED lines=166> */
[----:B0-----:R-:W-:Y:S01]  /*0f50*/  IMAD R22, R12, R22, R11 ;  /* 0x000000160c167224 */ /* 0x001fe200078e020b */
        /* <DEDUP_REMOVED lines=14> */
[----:B------:R-:W-:Y:S01]  /*1040*/  IMAD R14, R21, R14, R22 ;  /* 0x0000000e150e7224 */ /* 0x000fe200078e0216 */
[----:B------:R-:W-:-:S03]  /*1050*/  IADD3 R7, PT, PT, R7, 0xf00, RZ ;  /* 0x00000f0007077810 */ /* 0x000fc60007ffe0ff */
[----:B------:R-:W-:Y:S02]  /*1060*/  IMAD R14, R20, R15, R14 ;  /* 0x0000000f140e7224 */ /* 0x000fe400078e020e */
[----:B------:R-:W-:-:S04]  /*1070*/  IMAD.WIDE.U32 R18, R7, 0x4, R18 ;  /* 0x0000000407127825 */ /* 0x000fc800078e0012 */
[----:B0-----:R-:W-:Y:S01]  /*1080*/  IMAD R8, R8, R23, R14 ;  /* 0x0000001708087224 */ /* 0x001fe200078e020e */
        /* <DEDUP_REMOVED lines=12> */
[----:B------:R-:W-:-:S04]  /*1150*/  IMAD R9, R25, R10, R9 ;  /* 0x0000000a19097224 */ /* 0x000fc800078e0209 */
[----:B------:R-:W-:Y:S02]  /*1160*/  IMAD R9, R26, R11, R9 ;  /* 0x0000000b1a097224 */ /* 0x000fe400078e0209 */
[----:B------:R-:W1:Y:S02]  /*1170*/  LDC.64 R10, c[0x0][0x390] ;  /* 0x0000e400ff0a7b82 */ /* 0x000e640000000a00 */
[----:B0-----:R-:W-:-:S04]  /*1180*/  IMAD R12, R12, R29, R9 ;  /* 0x0000001d0c0c7224 */ /* 0x001fc800078e0209 */
[----:B------:R-:W-:-:S04]  /*1190*/  IMAD R12, R27, R13, R12 ;  /* 0x0000000d1b0c7224 */ /* 0x000fc800078e020c */
[----:B------:R-:W-:-:S04]  /*11a0*/  IMAD R7, R7, R14, R12 ;  /* 0x0000000e07077224 */ /* 0x000fc800078e020c */
[----:B------:R-:W-:Y:S02]  /*11b0*/  IMAD R7, R28, R15, R7 ;  /* 0x0000000f1c077224 */ /* 0x000fe400078e0207 */
[----:B------:R-:W-:-:S04]  /*11c0*/  IMAD R3, R3, UR7, R6 ;  /* 0x0000000703037c24 */ /* 0x000fc8000f8e0206 */
[----:B-1----:R-:W-:Y:S01]  /*11d0*/  IMAD.WIDE.U32 R10, R3, 0x4, R10 ;  /* 0x00000004030a7825 */ /* 0x002fe200078e000a */
[----:B--2---:R-:W-:Y:S04]  /*11e0*/  STS [R5], R16 ;  /* 0x0000001005007388 */ /* 0x004fe80000000800 */
[----:B---3--:R-:W-:Y:S01]  /*11f0*/  STS [R2], R18 ;  /* 0x0000001202007388 */ /* 0x008fe20000000800 */
[----:B------:R-:W-:Y:S06]  /*1200*/  BAR.SYNC.DEFER_BLOCKING 0x0 ;  /* 0x0000000000007b1d */ /* 0x000fec0000010000 */
[----:B------:R-:W-:Y:S04]  /*1210*/  LDS R17, [R0] ;  /* 0x0000000000117984 */ /* 0x000fe80000000800 */
[----:B------:R-:W0:Y:S04]  /*1220*/  LDS.128 R20, [R4] ;  /* 0x0000000004147984 */ /* 0x000e280000000c00 */
[----:B------:R-:W1:Y:S04]  /*1230*/  LDS R16, [R0+0x10] ;  /* 0x0000100000107984 */ /* 0x000e680000000800 */
[----:B------:R-:W2:Y:S04]  /*1240*/  LDS R19, [R0+0x20] ;  /* 0x0000200000137984 */ /* 0x000ea80000000800 */
[----:B------:R-:W3:Y:S01]  /*1250*/  LDS R8, [R0+0x30] ;  /* 0x0000300000087984 */ /* 0x000ee20000000800 */
[----:B0-----:R-:W-:-:S04]  /*1260*/  IMAD R7, R20, R17, R7 ;  /* 0x0000001114077224 */ /* 0x001fc800078e0207 */
[----:B-1----:R-:W-:-:S04]  /*1270*/  IMAD R7, R16, R21, R7 ;  /* 0x0000001510077224 */ /* 0x002fc800078e0207 */
[----:B--2---:R-:W-:-:S04]  /*1280*/  IMAD R7, R19, R22, R7 ;  /* 0x0000001613077224 */ /* 0x004fc800078e0207 */
[----:B---3--:R-:W-:Y:S01]  /*1290*/  IMAD R7, R8, R23, R7 ;  /* 0x0000001708077224 */ /* 0x008fe200078e0207 */
[----:B------:R-:W-:Y:S06]  /*12a0*/  BAR.SYNC.DEFER_BLOCKING 0x0 ;  /* 0x0000000000007b1d */ /* 0x000fec0000010000 */
[----:B------:R-:W-:Y:S01]  /*12b0*/  STG.E desc[UR8][R10.64], R7 ;  /* 0x000000070a007986 */ /* 0x000fe2000c101908 */
[----:B------:R-:W-:Y:S05]  /*12c0*/  EXIT ;  /* 0x000000000000794d */ /* 0x000fea0003800000 */
.L_x_0:
[----:B------:R-:W-:-:S00]  /*12d0*/  BRA `(.L_x_0) ;  /* 0xfffffffc00fc7947 */ /* 0x000fc0000383ffff */
[----:B------:R-:W-:-:S00]  /*12e0*/  NOP ;  /* 0x0000000000007918 */ /* 0x000fc00000000000 */
        /* <DEDUP_REMOVED lines=9> */
.L_x_1:


//--------------------- .nv.shared._Z7mat_gpuPiS_S_ --------------------------
	.section	.nv.shared._Z7mat_gpuPiS_S_,"aw",@nobits
	.sectionflags	@""
	.align	4
.nv.shared._Z7mat_gpuPiS_S_:
	.zero		33792


//--------------------- .nv.shared.reserved.0     --------------------------
	.section	.nv.shared.reserved.0,"aw",@nobits
	.weak		__nv_reservedSMEM_offset_0_alias
	.size		__nv_reservedSMEM_offset_0_alias, 0, 64
	.other		__nv_reservedSMEM_offset_0_alias,@"STO_CUDA_RESERVED_SHARED STV_DEFAULT"
__nv_reservedSMEM_offset_0_alias:
	.zero		0
	.zero		64


//--------------------- .nv.constant0._Z7mat_gpuPiS_S_ --------------------------
	.section	.nv.constant0._Z7mat_gpuPiS_S_,"a",@progbits
	.sectionflags	@""
	.align	4
.nv.constant0._Z7mat_gpuPiS_S_:
	.zero		920


//--------------------- SYMBOLS --------------------------

	.type		.nv.reservedSmem.offset0,@object
	.size		.nv.reservedSmem.offset0,0x4
	.type		.nv.reservedSmem.cap,@object
	.size		.nv.reservedSmem.cap,0x4
